	.headerflags	@"EF_CUDA_TEXMODE_UNIFIED EF_CUDA_64BIT_ADDRESS EF_CUDA_ACCELERATORS EF_CUDA_SM90 EF_CUDA_VIRTUAL_SM(EF_CUDA_SM90)"
	.elftype	@"ET_EXEC"


//--------------------- .nv.info                  --------------------------
	.section	.nv.info,"",@"SHT_CUDA_INFO"
	.align	4


	//----- nvinfo : EIATTR_REGCOUNT
	.align		4
        /*0000*/ 	.byte	0x04, 0x2f
        /*0002*/ 	.short	(.L_1 - .L_0)
	.align		4
.L_0:
        /*0004*/ 	.word	index@(triton_poi_fused_cat_2)
        /*0008*/ 	.word	0x00000012


	//----- nvinfo : EIATTR_MIN_STACK_SIZE
	.align		4
.L_1:
        /*000c*/ 	.byte	0x04, 0x12
        /*000e*/ 	.short	(.L_3 - .L_2)
	.align		4
.L_2:
        /*0010*/ 	.word	index@(triton_poi_fused_cat_2)
        /*0014*/ 	.word	0x00000000


	//----- nvinfo : EIATTR_FRAME_SIZE
	.align		4
.L_3:
        /*0018*/ 	.byte	0x04, 0x11
        /*001a*/ 	.short	(.L_5 - .L_4)
	.align		4
.L_4:
        /*001c*/ 	.word	index@(triton_poi_fused_cat_2)
        /*0020*/ 	.word	0x00000000


	//----- nvinfo : EIATTR_MIN_STACK_SIZE
	.align		4
.L_5:
        /*0024*/ 	.byte	0x04, 0x12
        /*0026*/ 	.short	(.L_7 - .L_6)
	.align		4
.L_6:
        /*0028*/ 	.word	index@(triton_poi_fused_cat_2)
        /*002c*/ 	.word	0x00000000
.L_7:


//--------------------- .nv.info.triton_poi_fused_cat_2 --------------------------
	.section	.nv.info.triton_poi_fused_cat_2,"",@"SHT_CUDA_INFO"
	.sectionflags	@""
	.align	4


	//----- nvinfo : EIATTR_CUDA_API_VERSION
	.align		4
        /*0000*/ 	.byte	0x04, 0x37
        /*0002*/ 	.short	(.L_9 - .L_8)
.L_8:
        /*0004*/ 	.word	0x0000007c


	//----- nvinfo : EIATTR_KPARAM_INFO
	.align		4
.L_9:
        /*0008*/ 	.byte	0x04, 0x17
        /*000a*/ 	.short	(.L_11 - .L_10)
.L_10:
        /*000c*/ 	.word	0x00000000
        /*0010*/ 	.short	0x0004
        /*0012*/ 	.short	0x0020
        /*0014*/ 	.byte	0x00, 0xf0, 0x11, 0x00


	//----- nvinfo : EIATTR_KPARAM_INFO
	.align		4
.L_11:
        /*0018*/ 	.byte	0x04, 0x17
        /*001a*/ 	.short	(.L_13 - .L_12)
.L_12:
        /*001c*/ 	.word	0x00000000
        /*0020*/ 	.short	0x0003
        /*0022*/ 	.short	0x0018
        /*0024*/ 	.byte	0x00, 0xf4, 0x21, 0x00


	//----- nvinfo : EIATTR_KPARAM_INFO
	.align		4
.L_13:
        /*0028*/ 	.byte	0x04, 0x17
        /*002a*/ 	.short	(.L_15 - .L_14)
.L_14:
        /*002c*/ 	.word	0x00000000
        /*0030*/ 	.short	0x0002
        /*0032*/ 	.short	0x0010
        /*0034*/ 	.byte	0x00, 0xf4, 0x21, 0x00


	//----- nvinfo : EIATTR_KPARAM_INFO
	.align		4
.L_15:
        /*0038*/ 	.byte	0x04, 0x17
        /*003a*/ 	.short	(.L_17 - .L_16)
.L_16:
        /*003c*/ 	.word	0x00000000
        /*0040*/ 	.short	0x0001
        /*0042*/ 	.short	0x0008
        /*0044*/ 	.byte	0x00, 0xf4, 0x21, 0x00


	//----- nvinfo : EIATTR_KPARAM_INFO
	.align		4
.L_17:
        /*0048*/ 	.byte	0x04, 0x17
        /*004a*/ 	.short	(.L_19 - .L_18)
.L_18:
        /*004c*/ 	.word	0x00000000
        /*0050*/ 	.short	0x0000
        /*0052*/ 	.short	0x0000
        /*0054*/ 	.byte	0x00, 0xf4, 0x21, 0x00


	//----- nvinfo : EIATTR_SPARSE_MMA_MASK
	.align		4
.L_19:
        /*0058*/ 	.byte	0x03, 0x50
        /*005a*/ 	.short	0x0000


	//----- nvinfo : EIATTR_MAXREG_COUNT
	.align		4
        /*005c*/ 	.byte	0x03, 0x1b
        /*005e*/ 	.short	0x00ff


	//----- nvinfo : EIATTR_EXIT_INSTR_OFFSETS
	.align		4
        /*0060*/ 	.byte	0x04, 0x1c
        /*0062*/ 	.short	(.L_21 - .L_20)


	//   ....[0]....
.L_20:
        /*0064*/ 	.word	0x000003c0


	//----- nvinfo : EIATTR_REQNTID
	.align		4
.L_21:
        /*0068*/ 	.byte	0x04, 0x10
        /*006a*/ 	.short	(.L_23 - .L_22)
.L_22:
        /*006c*/ 	.word	0x00000100
        /*0070*/ 	.word	0x00000001
        /*0074*/ 	.word	0x00000001


	//----- nvinfo : EIATTR_CBANK_PARAM_SIZE
	.align		4
.L_23:
        /*0078*/ 	.byte	0x03, 0x19
        /*007a*/ 	.short	0x0024


	//----- nvinfo : EIATTR_PARAM_CBANK
	.align		4
        /*007c*/ 	.byte	0x04, 0x0a
        /*007e*/ 	.short	(.L_25 - .L_24)
	.align		4
.L_24:
        /*0080*/ 	.word	index@(.nv.constant0.triton_poi_fused_cat_2)
        /*0084*/ 	.short	0x0210
        /*0086*/ 	.short	0x0024


	//----- nvinfo : EIATTR_SW_WAR
	.align		4
.L_25:
        /*0088*/ 	.byte	0x04, 0x36
        /*008a*/ 	.short	(.L_27 - .L_26)
.L_26:
        /*008c*/ 	.word	0x00000008
.L_27:


//--------------------- .nv.callgraph             --------------------------
	.section	.nv.callgraph,"",@"SHT_CUDA_CALLGRAPH"
	.align	4
	.sectionentsize	8
	.align		4
        /*0000*/ 	.word	0x00000000
	.align		4
        /*0004*/ 	.word	0xffffffff
	.align		4
        /*0008*/ 	.word	0x00000000
	.align		4
        /*000c*/ 	.word	0xfffffffe
	.align		4
        /*0010*/ 	.word	0x00000000
	.align		4
        /*0014*/ 	.word	0xfffffffd
	.align		4
        /*0018*/ 	.word	0x00000000
	.align		4
        /*001c*/ 	.word	0xfffffffc


//--------------------- .text.triton_poi_fused_cat_2 --------------------------
	.section	.text.triton_poi_fused_cat_2,"ax",@progbits
	.align	128
        .global         triton_poi_fused_cat_2
        .type           triton_poi_fused_cat_2,@function
        .size           triton_poi_fused_cat_2,(.L_x_1 - triton_poi_fused_cat_2)
        .other          triton_poi_fused_cat_2,@"STO_CUDA_ENTRY STV_DEFAULT"
triton_poi_fused_cat_2:
.text.triton_poi_fused_cat_2:
[----:B------:R-:W-:Y:S01]  /*0000*/  LDC R1, c[0x0][0x28] ;  /* 0x00000a00ff017b82 */ /* 0x000fe20000000800 */
[----:B------:R-:W1:Y:S07]  /*0010*/  S2R R0, SR_TID.X ;  /* 0x0000000000007919 */ /* 0x000e6e0000002100 */
[----:B------:R-:W2:Y:S01]  /*0020*/  LDC.64 R4, c[0x0][0x210] ;  /* 0x00008400ff047b82 */ /* 0x000ea20000000a00 */
[----:B------:R-:W-:Y:S01]  /*0030*/  ULDC.64 UR4, c[0x0][0x208] ;  /* 0x0000820000047ab9 */ /* 0x000fe20000000a00 */
[----:B------:R-:W-:Y:S01]  /*0040*/  ULDC.64 UR6, c[0x0][0x220] ;  /* 0x0000880000067ab9 */ /* 0x000fe20000000a00 */
[----:B------:R-:W3:Y:S01]  /*0050*/  S2R R3, SR_CTAID.X ;  /* 0x0000000000037919 */ /* 0x000ee20000002500 */
[----:B-1----:R-:W-:-:S05]  /*0060*/  IMAD.SHL.U32 R0, R0, 0x2, RZ ;  /* 0x0000000200007824 */ /* 0x002fca00078e00ff */
[----:B------:R-:W-:-:S05]  /*0070*/  LOP3.LUT R0, R0, 0x1fe, RZ, 0xc0, !PT ;  /* 0x000001fe00007812 */ /* 0x000fca00078ec0ff */
[----:B---3--:R-:W-:-:S04]  /*0080*/  IMAD R0, R3, 0x200, R0 ;  /* 0x0000020003007824 */ /* 0x008fc800078e0200 */
[----:B------:R-:W-:Y:S01]  /*0090*/  IMAD.HI R7, R0, 0x7e8472a9, RZ ;  /* 0x7e8472a900077827 */ /* 0x000fe200078e02ff */
[----:B------:R-:W-:-:S04]  /*00a0*/  SHF.R.S32.HI R3, RZ, 0x1f, R0 ;  /* 0x0000001fff037819 */ /* 0x000fc80000011400 */
[----:B------:R-:W-:Y:S02]  /*00b0*/  LEA.HI R8, R3, R0, RZ, 0xc ;  /* 0x0000000003087211 */ /* 0x000fe400078f60ff */
[----:B------:R-:W-:Y:S02]  /*00c0*/  SHF.R.U32.HI R10, RZ, 0x1f, R7 ;  /* 0x0000001fff0a7819 */ /* 0x000fe40000011607 */
[----:B------:R-:W-:Y:S02]  /*00d0*/  SHF.R.S32.HI R2, RZ, 0xc, R8 ;  /* 0x0000000cff027819 */ /* 0x000fe40000011408 */
[----:B------:R-:W-:Y:S02]  /*00e0*/  LEA.HI.SX32 R13, R7, R10, 0xd ;  /* 0x0000000a070d7211 */ /* 0x000fe400078f6aff */
[----:B------:R-:W-:Y:S01]  /*00f0*/  LOP3.LUT R11, R8, 0xfffff000, RZ, 0xc0, !PT ;  /* 0xfffff000080b7812 */ /* 0x000fe200078ec0ff */
[----:B------:R-:W-:-:S05]  /*0100*/  IMAD.HI R3, R2, 0x7e8472a9, RZ ;  /* 0x7e8472a902037827 */ /* 0x000fca00078e02ff */
[----:B------:R-:W-:-:S04]  /*0110*/  SHF.R.U32.HI R6, RZ, 0x1f, R3 ;  /* 0x0000001fff067819 */ /* 0x000fc80000011603 */
[----:B------:R-:W-:Y:S02]  /*0120*/  LEA.HI.SX32 R3, R3, R6, 0x19 ;  /* 0x0000000603037211 */ /* 0x000fe400078fcaff */
[----:B------:R-:W1:Y:S03]  /*0130*/  LDC.64 R6, c[0x0][0x218] ;  /* 0x00008600ff067b82 */ /* 0x000e660000000a00 */
[----:B------:R-:W-:Y:S02]  /*0140*/  IMAD R9, R3, -0x103, R2 ;  /* 0xfffffefd03097824 */ /* 0x000fe400078e0202 */
[----:B------:R-:W-:-:S03]  /*0150*/  IMAD R2, R13, -0x103000, R0 ;  /* 0xffefd0000d027824 */ /* 0x000fc600078e0200 */
[----:B------:R-:W-:Y:S01]  /*0160*/  ISETP.GE.AND P0, PT, R9, 0x80, PT ;  /* 0x000000800900780c */ /* 0x000fe20003f06270 */
[----:B------:R-:W-:Y:S02]  /*0170*/  IMAD R3, R13, 0x80000, R2 ;  /* 0x000800000d037824 */ /* 0x000fe400078e0202 */
[----:B------:R-:W-:Y:S02]  /*0180*/  IMAD.MOV.U32 R8, RZ, RZ, RZ ;  /* 0x000000ffff087224 */ /* 0x000fe400078e00ff */
[----:B--2---:R-:W-:Y:S01]  /*0190*/  IMAD.WIDE R4, R3, 0x4, R4 ;  /* 0x0000000403047825 */ /* 0x004fe200078e0204 */
[----:B------:R-:W-:-:S03]  /*01a0*/  CS2R R2, SRZ ;  /* 0x0000000000027805 */ /* 0x000fc6000001ff00 */
[----:B------:R-:W-:Y:S02]  /*01b0*/  IMAD.MOV.U32 R10, RZ, RZ, RZ ;  /* 0x000000ffff0a7224 */ /* 0x000fe400078e00ff */
[----:B------:R-:W-:Y:S02]  /*01c0*/  IMAD R13, R13, 0x83000, RZ ;  /* 0x000830000d0d7824 */ /* 0x000fe400078e02ff */
[----:B------:R-:W-:Y:S01]  /*01d0*/  IMAD.IADD R11, R0, 0x1, -R11 ;  /* 0x00000001000b7824 */ /* 0x000fe200078e0a0b */
[----:B------:R2:W3:Y:S01]  /*01e0*/  @!P0 LDG.E.64 R2, desc[UR4][R4.64] ;  /* 0x0000000404028981 */ /* 0x0004e2000c1e1b00 */
[C---:B------:R-:W-:Y:S02]  /*01f0*/  IMAD.SHL.U32 R12, R9.reuse, 0x1000, RZ ;  /* 0x00001000090c7824 */ /* 0x040fe400078e00ff */
[----:B-1----:R-:W-:Y:S01]  /*0200*/  IMAD.WIDE R6, R9, 0x4, R6 ;  /* 0x0000000409067825 */ /* 0x002fe200078e0206 */
[--C-:B------:R-:W-:Y:S02]  /*0210*/  SHF.R.S32.HI R15, RZ, 0x1f, R13.reuse ;  /* 0x0000001fff0f7819 */ /* 0x100fe4000001140d */
[----:B------:R-:W-:-:S02]  /*0220*/  IADD3 R13, P2, P3, R12, R11, R13 ;  /* 0x0000000b0c0d7210 */ /* 0x000fc40007b5e00d */
[----:B------:R-:W4:Y:S01]  /*0230*/  @!P0 LDG.E.EL R8, desc[UR4][R6.64] ;  /* 0x0000000406088981 */ /* 0x000f22000c2e1900 */
[----:B------:R-:W-:-:S03]  /*0240*/  SHF.R.S32.HI R11, RZ, 0x1f, R11 ;  /* 0x0000001fff0b7819 */ /* 0x000fc6000001140b */
[----:B------:R1:W5:Y:S01]  /*0250*/  @!P0 LDG.E.EL R10, desc[UR4][R6.64] ;  /* 0x00000004060a8981 */ /* 0x000362000c2e1900 */
[----:B------:R-:W-:Y:S02]  /*0260*/  SHF.R.S32.HI R12, RZ, 0x1f, R12 ;  /* 0x0000001fff0c7819 */ /* 0x000fe4000001140c */
[----:B------:R-:W-:Y:S02]  /*0270*/  ISETP.GT.AND P1, PT, R9, 0x7f, PT ;  /* 0x0000007f0900780c */ /* 0x000fe40003f24270 */
[----:B------:R-:W-:Y:S02]  /*0280*/  IADD3.X R12, R12, R11, R15, P2, P3 ;  /* 0x0000000b0c0c7210 */ /* 0x000fe400017e640f */
[C---:B--2---:R-:W-:Y:S01]  /*0290*/  LEA R4, P2, R13.reuse, UR6, 0x2 ;  /* 0x000000060d047c11 */ /* 0x044fe2000f8410ff */
[----:B-1----:R-:W1:Y:S03]  /*02a0*/  LDC.64 R6, c[0x0][0x228] ;  /* 0x00008a00ff067b82 */ /* 0x002e660000000a00 */
[----:B------:R-:W-:-:S02]  /*02b0*/  LEA.HI.X R5, R13, UR7, R12, 0x2, P2 ;  /* 0x000000070d057c11 */ /* 0x000fc400090f140c */
[----:B------:R-:W-:-:S06]  /*02c0*/  CS2R R12, SRZ ;  /* 0x00000000000c7805 */ /* 0x000fcc000001ff00 */
[----:B------:R-:W2:Y:S01]  /*02d0*/  @P1 LDG.E.64 R12, desc[UR4][R4.64+-0x200000] ;  /* 0xe0000004040c1981 */ /* 0x000ea2000c1e1b00 */
[----:B---3--:R-:W-:Y:S02]  /*02e0*/  SEL R2, R2, RZ, !P0 ;  /* 0x000000ff02027207 */ /* 0x008fe40004000000 */
[----:B------:R-:W-:Y:S02]  /*02f0*/  SEL R3, R3, RZ, !P0 ;  /* 0x000000ff03037207 */ /* 0x000fe40004000000 */
[----:B----4-:R-:W-:Y:S02]  /*0300*/  SEL R9, R8, RZ, !P0 ;  /* 0x000000ff08097207 */ /* 0x010fe40004000000 */
[----:B-----5:R-:W-:-:S03]  /*0310*/  SEL R10, R10, RZ, !P0 ;  /* 0x000000ff0a0a7207 */ /* 0x020fc60004000000 */
[C---:B------:R-:W-:Y:S01]  /*0320*/  FADD R8, R2.reuse, R9 ;  /* 0x0000000902087221 */ /* 0x040fe20000000000 */
[----:B------:R-:W-:Y:S02]  /*0330*/  FSETP.GT.AND P2, PT, R2, -R9, PT ;  /* 0x800000090200720b */ /* 0x000fe40003f44000 */
[C---:B------:R-:W-:Y:S01]  /*0340*/  FSETP.GT.AND P3, PT, R3.reuse, -R10, PT ;  /* 0x8000000a0300720b */ /* 0x040fe20003f64000 */
[----:B------:R-:W-:Y:S01]  /*0350*/  FADD R9, R3, R10 ;  /* 0x0000000a03097221 */ /* 0x000fe20000000000 */
[----:B-1----:R-:W-:-:S09]  /*0360*/  IMAD.WIDE R2, R0, 0x4, R6 ;  /* 0x0000000400027825 */ /* 0x002fd200078e0206 */
[----:B------:R-:W-:Y:S02]  /*0370*/  @!P2 FMUL R8, R8, 0.10000000149011611938 ;  /* 0x3dcccccd0808a820 */ /* 0x000fe40000400000 */
[----:B------:R-:W-:Y:S01]  /*0380*/  @!P3 FMUL R9, R9, 0.10000000149011611938 ;  /* 0x3dcccccd0909b820 */ /* 0x000fe20000400000 */
[----:B--2---:R-:W-:Y:S02]  /*0390*/  @P0 SEL R8, R12, RZ, P1 ;  /* 0x000000ff0c080207 */ /* 0x004fe40000800000 */
[----:B------:R-:W-:-:S05]  /*03a0*/  @P0 SEL R9, R13, RZ, P1 ;  /* 0x000000ff0d090207 */ /* 0x000fca0000800000 */
[----:B------:R-:W-:Y:S01]  /*03b0*/  STG.E.64 desc[UR4][R2.64], R8 ;  /* 0x0000000802007986 */ /* 0x000fe2000c101b04 */
[----:B------:R-:W-:Y:S05]  /*03c0*/  EXIT ;  /* 0x000000000000794d */ /* 0x000fea0003800000 */
.L_x_0:
[----:B------:R-:W-:-:S00]  /*03d0*/  BRA `(.L_x_0) ;  /* 0xfffffffc00fc7947 */ /* 0x000fc0000383ffff */
[----:B------:R-:W-:-:S00]  /*03e0*/  NOP ;  /* 0x0000000000007918 */ /* 0x000fc00000000000 */
        /* <DEDUP_REMOVED lines=9> */
.L_x_1:


//--------------------- .nv.constant0.triton_poi_fused_cat_2 --------------------------
	.section	.nv.constant0.triton_poi_fused_cat_2,"a",@progbits
	.sectionflags	@""
	.align	4
.nv.constant0.triton_poi_fused_cat_2:
	.zero		564
